//
// Generated by NVIDIA NVVM Compiler
//
// Compiler Build ID: CL-36424714
// Cuda compilation tools, release 13.0, V13.0.88
// Based on NVVM 20.0.0
//

.version 9.0
.target sm_100
.address_size 64

	// .globl	_Z10transpose0PfS_ii

.visible .entry _Z10transpose0PfS_ii(
	.param .u64 .ptr .align 1 _Z10transpose0PfS_ii_param_0,
	.param .u64 .ptr .align 1 _Z10transpose0PfS_ii_param_1,
	.param .u32 _Z10transpose0PfS_ii_param_2,
	.param .u32 _Z10transpose0PfS_ii_param_3
)
{
	.reg .b32 	%r<13>;
	.reg .b32 	%f<2>;
	.reg .b64 	%rd<9>;

	ld.param.u64 	%rd1, [_Z10transpose0PfS_ii_param_0];
	ld.param.u64 	%rd2, [_Z10transpose0PfS_ii_param_1];
	ld.param.u32 	%r1, [_Z10transpose0PfS_ii_param_2];
	ld.param.u32 	%r2, [_Z10transpose0PfS_ii_param_3];
	cvta.to.global.u64 	%rd3, %rd2;
	cvta.to.global.u64 	%rd4, %rd1;
	mov.u32 	%r3, %ntid.x;
	mov.u32 	%r4, %ctaid.x;
	mov.u32 	%r5, %tid.x;
	mad.lo.s32 	%r6, %r3, %r4, %r5;
	mov.u32 	%r7, %ntid.y;
	mov.u32 	%r8, %ctaid.y;
	mov.u32 	%r9, %tid.y;
	mad.lo.s32 	%r10, %r7, %r8, %r9;
	mad.lo.s32 	%r11, %r1, %r10, %r6;
	mul.wide.s32 	%rd5, %r11, 4;
	add.s64 	%rd6, %rd4, %rd5;
	ld.global.f32 	%f1, [%rd6];
	mad.lo.s32 	%r12, %r2, %r6, %r10;
	mul.wide.s32 	%rd7, %r12, 4;
	add.s64 	%rd8, %rd3, %rd7;
	st.global.f32 	[%rd8], %f1;
	ret;

}
	// .globl	_Z10transpose1PfS_ii
.visible .entry _Z10transpose1PfS_ii(
	.param .u64 .ptr .align 1 _Z10transpose1PfS_ii_param_0,
	.param .u64 .ptr .align 1 _Z10transpose1PfS_ii_param_1,
	.param .u32 _Z10transpose1PfS_ii_param_2,
	.param .u32 _Z10transpose1PfS_ii_param_3
)
{
	.reg .b32 	%r<13>;
	.reg .b32 	%f<2>;
	.reg .b64 	%rd<9>;

	ld.param.u64 	%rd1, [_Z10transpose1PfS_ii_param_0];
	ld.param.u64 	%rd2, [_Z10transpose1PfS_ii_param_1];
	ld.param.u32 	%r1, [_Z10transpose1PfS_ii_param_2];
	ld.param.u32 	%r2, [_Z10transpose1PfS_ii_param_3];
	cvta.to.global.u64 	%rd3, %rd2;
	cvta.to.global.u64 	%rd4, %rd1;
	mov.u32 	%r3, %ntid.x;
	mov.u32 	%r4, %ctaid.x;
	mov.u32 	%r5, %tid.x;
	mad.lo.s32 	%r6, %r3, %r4, %r5;
	mov.u32 	%r7, %ntid.y;
	mov.u32 	%r8, %ctaid.y;
	mov.u32 	%r9, %tid.y;
	mad.lo.s32 	%r10, %r7, %r8, %r9;
	mad.lo.s32 	%r11, %r2, %r6, %r10;
	mul.wide.s32 	%rd5, %r11, 4;
	add.s64 	%rd6, %rd4, %rd5;
	ld.global.f32 	%f1, [%rd6];
	mad.lo.s32 	%r12, %r1, %r10, %r6;
	mul.wide.s32 	%rd7, %r12, 4;
	add.s64 	%rd8, %rd3, %rd7;
	st.global.f32 	[%rd8], %f1;
	ret;

}


// ===== COMPILED SASS (sm_100) =====

	.target	sm_100

	.elftype	@"ET_EXEC"


//--------------------- .note.nv.tkinfo           --------------------------
	.section	.note.nv.tkinfo,"",@"SHT_NOTE"
	.sectionflags	@"SHF_NOTE_NV_TKINFO"
	.tkinfo
        /*0018*/ 	.word	0x00000002
        /*0030*/ 	.string	""
        /*0030*/ 	.string	"ptxas"
        /*0030*/ 	.string	"Cuda compilation tools, release 13.0, V13.0.88"
        /*0030*/ 	.string	"Build cuda_13.0.r13.0/compiler.36424714_0"
        /*0030*/ 	.string	"-arch sm_100 -m 64 "



//--------------------- .note.nv.cuinfo           --------------------------
	.section	.note.nv.cuinfo,"",@"SHT_NOTE"
	.sectionflags	@"SHF_NOTE_NV_CUINFO"
        /*0018*/ 	.short	0x0002
        /*001a*/ 	.short	0x0064
        /*001c*/ 	.short	0x0082
	.zero		2


//--------------------- .nv.info                  --------------------------
	.section	.nv.info,"",@"SHT_CUDA_INFO"
	.align	4


	//----- nvinfo : EIATTR_REGCOUNT
	.align		4
        /*0000*/ 	.byte	0x04, 0x2f
        /*0002*/ 	.short	(.L_1 - .L_0)
	.align		4
.L_0:
        /*0004*/ 	.word	index@(_Z10transpose0PfS_ii)
        /*0008*/ 	.word	0x0000000a


	//----- nvinfo : EIATTR_FRAME_SIZE
	.align		4
.L_1:
        /*000c*/ 	.byte	0x04, 0x11
        /*000e*/ 	.short	(.L_3 - .L_2)
	.align		4
.L_2:
        /*0010*/ 	.word	index@(_Z10transpose0PfS_ii)
        /*0014*/ 	.word	0x00000000


	//----- nvinfo : EIATTR_REGCOUNT
	.align		4
.L_3:
        /*0018*/ 	.byte	0x04, 0x2f
        /*001a*/ 	.short	(.L_5 - .L_4)
	.align		4
.L_4:
        /*001c*/ 	.word	index@(_Z10transpose1PfS_ii)
        /*0020*/ 	.word	0x0000000a


	//----- nvinfo : EIATTR_FRAME_SIZE
	.align		4
.L_5:
        /*0024*/ 	.byte	0x04, 0x11
        /*0026*/ 	.short	(.L_7 - .L_6)
	.align		4
.L_6:
        /*0028*/ 	.word	index@(_Z10transpose1PfS_ii)
        /*002c*/ 	.word	0x00000000


	//----- nvinfo : EIATTR_MIN_STACK_SIZE
	.align		4
.L_7:
        /*0030*/ 	.byte	0x04, 0x12
        /*0032*/ 	.short	(.L_9 - .L_8)
	.align		4
.L_8:
        /*0034*/ 	.word	index@(_Z10transpose1PfS_ii)
        /*0038*/ 	.word	0x00000000


	//----- nvinfo : EIATTR_MIN_STACK_SIZE
	.align		4
.L_9:
        /*003c*/ 	.byte	0x04, 0x12
        /*003e*/ 	.short	(.L_11 - .L_10)
	.align		4
.L_10:
        /*0040*/ 	.word	index@(_Z10transpose0PfS_ii)
        /*0044*/ 	.word	0x00000000
.L_11:


//--------------------- .nv.compat                --------------------------
	.section	.nv.compat,"",@"SHT_CUDA_COMPAT_INFO"
	.align	4
        /*0000*/ 	.byte	0x02, 0x09, 0x00, 0x00, 0x02, 0x02, 0x01, 0x00, 0x02, 0x05, 0x05, 0x00, 0x03, 0x07, 0x01, 0x01
        /*0010*/ 	.byte	0x02, 0x03, 0x00, 0x00, 0x02, 0x06, 0x01, 0x00, 0x04, 0x0b, 0x08, 0x00, 0x09, 0x00, 0x00, 0x00
        /*0020*/ 	.byte	0x00, 0x00, 0x00, 0x00


//--------------------- .nv.info._Z10transpose1PfS_ii --------------------------
	.section	.nv.info._Z10transpose1PfS_ii,"",@"SHT_CUDA_INFO"
	.sectionflags	@""
	.align	4


	//----- nvinfo : EIATTR_CUDA_API_VERSION
	.align		4
        /*0000*/ 	.byte	0x04, 0x37
        /*0002*/ 	.short	(.L_13 - .L_12)
.L_12:
        /*0004*/ 	.word	0x00000082


	//----- nvinfo : EIATTR_KPARAM_INFO
	.align		4
.L_13:
        /*0008*/ 	.byte	0x04, 0x17
        /*000a*/ 	.short	(.L_15 - .L_14)
.L_14:
        /*000c*/ 	.word	0x00000000
        /*0010*/ 	.short	0x0003
        /*0012*/ 	.short	0x0014
        /*0014*/ 	.byte	0x00, 0xf0, 0x11, 0x00


	//----- nvinfo : EIATTR_KPARAM_INFO
	.align		4
.L_15:
        /*0018*/ 	.byte	0x04, 0x17
        /*001a*/ 	.short	(.L_17 - .L_16)
.L_16:
        /*001c*/ 	.word	0x00000000
        /*0020*/ 	.short	0x0002
        /*0022*/ 	.short	0x0010
        /*0024*/ 	.byte	0x00, 0xf0, 0x11, 0x00


	//----- nvinfo : EIATTR_KPARAM_INFO
	.align		4
.L_17:
        /*0028*/ 	.byte	0x04, 0x17
        /*002a*/ 	.short	(.L_19 - .L_18)
.L_18:
        /*002c*/ 	.word	0x00000000
        /*0030*/ 	.short	0x0001
        /*0032*/ 	.short	0x0008
        /*0034*/ 	.byte	0x00, 0xf5, 0x21, 0x00


	//----- nvinfo : EIATTR_KPARAM_INFO
	.align		4
.L_19:
        /*0038*/ 	.byte	0x04, 0x17
        /*003a*/ 	.short	(.L_21 - .L_20)
.L_20:
        /*003c*/ 	.word	0x00000000
        /*0040*/ 	.short	0x0000
        /*0042*/ 	.short	0x0000
        /*0044*/ 	.byte	0x00, 0xf5, 0x21, 0x00


	//----- nvinfo : EIATTR_SPARSE_MMA_MASK
	.align		4
.L_21:
        /*0048*/ 	.byte	0x03, 0x50
        /*004a*/ 	.short	0x0000


	//----- nvinfo : EIATTR_MAXREG_COUNT
	.align		4
        /*004c*/ 	.byte	0x03, 0x1b
        /*004e*/ 	.short	0x00ff


	//----- nvinfo : EIATTR_MERCURY_ISA_VERSION
	.align		4
        /*0050*/ 	.byte	0x03, 0x5f
        /*0052*/ 	.short	0x0101


	//----- nvinfo : EIATTR_VRC_CTA_INIT_COUNT
	.align		4
        /*0054*/ 	.byte	0x02, 0x4a
	.zero		1
	.zero		1


	//----- nvinfo : EIATTR_EXIT_INSTR_OFFSETS
	.align		4
        /*0058*/ 	.byte	0x04, 0x1c
        /*005a*/ 	.short	(.L_23 - .L_22)


	//   ....[0]....
.L_22:
        /*005c*/ 	.word	0x00000130


	//----- nvinfo : EIATTR_CBANK_PARAM_SIZE
	.align		4
.L_23:
        /*0060*/ 	.byte	0x03, 0x19
        /*0062*/ 	.short	0x0018


	//----- nvinfo : EIATTR_PARAM_CBANK
	.align		4
        /*0064*/ 	.byte	0x04, 0x0a
        /*0066*/ 	.short	(.L_25 - .L_24)
	.align		4
.L_24:
        /*0068*/ 	.word	index@(.nv.constant0._Z10transpose1PfS_ii)
        /*006c*/ 	.short	0x0380
        /*006e*/ 	.short	0x0018


	//----- nvinfo : EIATTR_SW_WAR
	.align		4
.L_25:
        /*0070*/ 	.byte	0x04, 0x36
        /*0072*/ 	.short	(.L_27 - .L_26)
.L_26:
        /*0074*/ 	.word	0x00000008
.L_27:


//--------------------- .nv.info._Z10transpose0PfS_ii --------------------------
	.section	.nv.info._Z10transpose0PfS_ii,"",@"SHT_CUDA_INFO"
	.sectionflags	@""
	.align	4


	//----- nvinfo : EIATTR_CUDA_API_VERSION
	.align		4
        /*0000*/ 	.byte	0x04, 0x37
        /*0002*/ 	.short	(.L_29 - .L_28)
.L_28:
        /*0004*/ 	.word	0x00000082


	//----- nvinfo : EIATTR_KPARAM_INFO
	.align		4
.L_29:
        /*0008*/ 	.byte	0x04, 0x17
        /*000a*/ 	.short	(.L_31 - .L_30)
.L_30:
        /*000c*/ 	.word	0x00000000
        /*0010*/ 	.short	0x0003
        /*0012*/ 	.short	0x0014
        /*0014*/ 	.byte	0x00, 0xf0, 0x11, 0x00


	//----- nvinfo : EIATTR_KPARAM_INFO
	.align		4
.L_31:
        /*0018*/ 	.byte	0x04, 0x17
        /*001a*/ 	.short	(.L_33 - .L_32)
.L_32:
        /*001c*/ 	.word	0x00000000
        /*0020*/ 	.short	0x0002
        /*0022*/ 	.short	0x0010
        /*0024*/ 	.byte	0x00, 0xf0, 0x11, 0x00


	//----- nvinfo : EIATTR_KPARAM_INFO
	.align		4
.L_33:
        /*0028*/ 	.byte	0x04, 0x17
        /*002a*/ 	.short	(.L_35 - .L_34)
.L_34:
        /*002c*/ 	.word	0x00000000
        /*0030*/ 	.short	0x0001
        /*0032*/ 	.short	0x0008
        /*0034*/ 	.byte	0x00, 0xf5, 0x21, 0x00


	//----- nvinfo : EIATTR_KPARAM_INFO
	.align		4
.L_35:
        /*0038*/ 	.byte	0x04, 0x17
        /*003a*/ 	.short	(.L_37 - .L_36)
.L_36:
        /*003c*/ 	.word	0x00000000
        /*0040*/ 	.short	0x0000
        /*0042*/ 	.short	0x0000
        /*0044*/ 	.byte	0x00, 0xf5, 0x21, 0x00


	//----- nvinfo : EIATTR_SPARSE_MMA_MASK
	.align		4
.L_37:
        /*0048*/ 	.byte	0x03, 0x50
        /*004a*/ 	.short	0x0000


	//----- nvinfo : EIATTR_MAXREG_COUNT
	.align		4
        /*004c*/ 	.byte	0x03, 0x1b
        /*004e*/ 	.short	0x00ff


	//----- nvinfo : EIATTR_MERCURY_ISA_VERSION
	.align		4
        /*0050*/ 	.byte	0x03, 0x5f
        /*0052*/ 	.short	0x0101


	//----- nvinfo : EIATTR_VRC_CTA_INIT_COUNT
	.align		4
        /*0054*/ 	.byte	0x02, 0x4a
	.zero		1
	.zero		1


	//----- nvinfo : EIATTR_EXIT_INSTR_OFFSETS
	.align		4
        /*0058*/ 	.byte	0x04, 0x1c
        /*005a*/ 	.short	(.L_39 - .L_38)


	//   ....[0]....
.L_38:
        /*005c*/ 	.word	0x00000130


	//----- nvinfo : EIATTR_CBANK_PARAM_SIZE
	.align		4
.L_39:
        /*0060*/ 	.byte	0x03, 0x19
        /*0062*/ 	.short	0x0018


	//----- nvinfo : EIATTR_PARAM_CBANK
	.align		4
        /*0064*/ 	.byte	0x04, 0x0a
        /*0066*/ 	.short	(.L_41 - .L_40)
	.align		4
.L_40:
        /*0068*/ 	.word	index@(.nv.constant0._Z10transpose0PfS_ii)
        /*006c*/ 	.short	0x0380
        /*006e*/ 	.short	0x0018


	//----- nvinfo : EIATTR_SW_WAR
	.align		4
.L_41:
        /*0070*/ 	.byte	0x04, 0x36
        /*0072*/ 	.short	(.L_43 - .L_42)
.L_42:
        /*0074*/ 	.word	0x00000008
.L_43:


//--------------------- .nv.callgraph             --------------------------
	.section	.nv.callgraph,"",@"SHT_CUDA_CALLGRAPH"
	.align	4
	.sectionentsize	8
	.align		4
        /*0000*/ 	.word	0x00000000
	.align		4
        /*0004*/ 	.word	0xffffffff
	.align		4
        /*0008*/ 	.word	0x00000000
	.align		4
        /*000c*/ 	.word	0xfffffffe
	.align		4
        /*0010*/ 	.word	0x00000000
	.align		4
        /*0014*/ 	.word	0xfffffffd
	.align		4
        /*0018*/ 	.word	0x00000000
	.align		4
        /*001c*/ 	.word	0xfffffffc


//--------------------- .text._Z10transpose1PfS_ii --------------------------
	.section	.text._Z10transpose1PfS_ii,"ax",@progbits
	.align	128
        .global         _Z10transpose1PfS_ii
        .type           _Z10transpose1PfS_ii,@function
        .size           _Z10transpose1PfS_ii,(.L_x_2 - _Z10transpose1PfS_ii)
        .other          _Z10transpose1PfS_ii,@"STO_CUDA_ENTRY STV_DEFAULT"
_Z10transpose1PfS_ii:
.text._Z10transpose1PfS_ii:
[----:B------:R-:W-:Y:S01]  /*0000*/  LDC R1, c[0x0][0x37c] ;  /* 0x0000df00ff017b82 */ /* 0x000fe20000000800 */
[----:B------:R-:W0:Y:S01]  /*0010*/  S2R R0, SR_CTAID.X ;  /* 0x0000000000007919 */ /* 0x000e220000002500 */
[----:B------:R-:W0:Y:S06]  /*0020*/  LDCU UR6, c[0x0][0x360] ;  /* 0x00006c00ff0677ac */ /* 0x000e2c0008000800 */
[----:B------:R-:W1:Y:S01]  /*0030*/  LDC.64 R2, c[0x0][0x380] ;  /* 0x0000e000ff027b82 */ /* 0x000e620000000a00 */
[----:B------:R-:W0:Y:S01]  /*0040*/  S2R R5, SR_TID.X ;  /* 0x0000000000057919 */ /* 0x000e220000002100 */
[----:B------:R-:W2:Y:S01]  /*0050*/  LDCU UR7, c[0x0][0x364] ;  /* 0x00006c80ff0777ac */ /* 0x000ea20008000800 */
[----:B------:R-:W2:Y:S01]  /*0060*/  S2R R7, SR_CTAID.Y ;  /* 0x0000000000077919 */ /* 0x000ea20000002600 */
[----:B------:R-:W3:Y:S01]  /*0070*/  LDCU.64 UR8, c[0x0][0x390] ;  /* 0x00007200ff0877ac */ /* 0x000ee20008000a00 */
[----:B------:R-:W2:Y:S01]  /*0080*/  S2R R4, SR_TID.Y ;  /* 0x0000000000047919 */ /* 0x000ea20000002200 */
[----:B------:R-:W4:Y:S01]  /*0090*/  LDCU.64 UR4, c[0x0][0x358] ;  /* 0x00006b00ff0477ac */ /* 0x000f220008000a00 */
[----:B0-----:R-:W-:-:S02]  /*00a0*/  IMAD R0, R0, UR6, R5 ;  /* 0x0000000600007c24 */ /* 0x001fc4000f8e0205 */
[----:B--2---:R-:W-:-:S04]  /*00b0*/  IMAD R7, R7, UR7, R4 ;  /* 0x0000000707077c24 */ /* 0x004fc8000f8e0204 */
[----:B---3--:R-:W-:-:S04]  /*00c0*/  IMAD R5, R0, UR9, R7 ;  /* 0x0000000900057c24 */ /* 0x008fc8000f8e0207 */
[----:B-1----:R-:W-:Y:S02]  /*00d0*/  IMAD.WIDE R2, R5, 0x4, R2 ;  /* 0x0000000405027825 */ /* 0x002fe400078e0202 */
[----:B------:R-:W0:Y:S04]  /*00e0*/  LDC.64 R4, c[0x0][0x388] ;  /* 0x0000e200ff047b82 */ /* 0x000e280000000a00 */
[----:B----4-:R-:W2:Y:S01]  /*00f0*/  LDG.E R3, desc[UR4][R2.64] ;  /* 0x0000000402037981 */ /* 0x010ea2000c1e1900 */
[----:B------:R-:W-:-:S04]  /*0100*/  IMAD R7, R7, UR8, R0 ;  /* 0x0000000807077c24 */ /* 0x000fc8000f8e0200 */
[----:B0-----:R-:W-:-:S05]  /*0110*/  IMAD.WIDE R4, R7, 0x4, R4 ;  /* 0x0000000407047825 */ /* 0x001fca00078e0204 */
[----:B--2---:R-:W-:Y:S01]  /*0120*/  STG.E desc[UR4][R4.64], R3 ;  /* 0x0000000304007986 */ /* 0x004fe2000c101904 */
[----:B------:R-:W-:Y:S05]  /*0130*/  EXIT ;  /* 0x000000000000794d */ /* 0x000fea0003800000 */
.L_x_0:
[----:B------:R-:W-:-:S00]  /*0140*/  BRA `(.L_x_0) ;  /* 0xfffffffc00fc7947 */ /* 0x000fc0000383ffff */
[----:B------:R-:W-:-:S00]  /*0150*/  NOP ;  /* 0x0000000000007918 */ /* 0x000fc00000000000 */
        /* <DEDUP_REMOVED lines=10> */
.L_x_2:


//--------------------- .text._Z10transpose0PfS_ii --------------------------
	.section	.text._Z10transpose0PfS_ii,"ax",@progbits
	.align	128
        .global         _Z10transpose0PfS_ii
        .type           _Z10transpose0PfS_ii,@function
        .size           _Z10transpose0PfS_ii,(.L_x_3 - _Z10transpose0PfS_ii)
        .other          _Z10transpose0PfS_ii,@"STO_CUDA_ENTRY STV_DEFAULT"
_Z10transpose0PfS_ii:
.text._Z10transpose0PfS_ii:
        /* <DEDUP_REMOVED lines=20> */
.L_x_1:
        /* <DEDUP_REMOVED lines=12> */
.L_x_3:


//--------------------- .nv.shared.reserved.0     --------------------------
	.section	.nv.shared.reserved.0,"aw",@nobits
	.weak		__nv_reservedSMEM_offset_0_alias
	.size		__nv_reservedSMEM_offset_0_alias, 0, 64
	.other		__nv_reservedSMEM_offset_0_alias,@"STO_CUDA_RESERVED_SHARED STV_DEFAULT"
__nv_reservedSMEM_offset_0_alias:
	.zero		0
	.zero		64


//--------------------- .nv.constant0._Z10transpose1PfS_ii --------------------------
	.section	.nv.constant0._Z10transpose1PfS_ii,"a",@progbits
	.sectionflags	@""
	.align	4
.nv.constant0._Z10transpose1PfS_ii:
	.zero		920


//--------------------- .nv.constant0._Z10transpose0PfS_ii --------------------------
	.section	.nv.constant0._Z10transpose0PfS_ii,"a",@progbits
	.sectionflags	@""
	.align	4
.nv.constant0._Z10transpose0PfS_ii:
	.zero		920


//--------------------- SYMBOLS --------------------------

	.type		.nv.reservedSmem.offset0,@object
	.size		.nv.reservedSmem.offset0,0x4
